	.headerflags	@"EF_CUDA_TEXMODE_UNIFIED EF_CUDA_64BIT_ADDRESS EF_CUDA_ACCELERATORS EF_CUDA_SM90 EF_CUDA_VIRTUAL_SM(EF_CUDA_SM90)"
	.elftype	@"ET_EXEC"


//--------------------- .nv.info                  --------------------------
	.section	.nv.info,"",@"SHT_CUDA_INFO"
	.align	4


	//----- nvinfo : EIATTR_REGCOUNT
	.align		4
        /*0000*/ 	.byte	0x04, 0x2f
        /*0002*/ 	.short	(.L_1 - .L_0)
	.align		4
.L_0:
        /*0004*/ 	.word	index@(triton_poi_fused_0)
        /*0008*/ 	.word	0x0000001c


	//----- nvinfo : EIATTR_MIN_STACK_SIZE
	.align		4
.L_1:
        /*000c*/ 	.byte	0x04, 0x12
        /*000e*/ 	.short	(.L_3 - .L_2)
	.align		4
.L_2:
        /*0010*/ 	.word	index@(triton_poi_fused_0)
        /*0014*/ 	.word	0x00000000


	//----- nvinfo : EIATTR_FRAME_SIZE
	.align		4
.L_3:
        /*0018*/ 	.byte	0x04, 0x11
        /*001a*/ 	.short	(.L_5 - .L_4)
	.align		4
.L_4:
        /*001c*/ 	.word	index@(triton_poi_fused_0)
        /*0020*/ 	.word	0x00000000


	//----- nvinfo : EIATTR_MIN_STACK_SIZE
	.align		4
.L_5:
        /*0024*/ 	.byte	0x04, 0x12
        /*0026*/ 	.short	(.L_7 - .L_6)
	.align		4
.L_6:
        /*0028*/ 	.word	index@(triton_poi_fused_0)
        /*002c*/ 	.word	0x00000000
.L_7:


//--------------------- .nv.info.triton_poi_fused_0 --------------------------
	.section	.nv.info.triton_poi_fused_0,"",@"SHT_CUDA_INFO"
	.sectionflags	@""
	.align	4


	//----- nvinfo : EIATTR_CUDA_API_VERSION
	.align		4
        /*0000*/ 	.byte	0x04, 0x37
        /*0002*/ 	.short	(.L_9 - .L_8)
.L_8:
        /*0004*/ 	.word	0x0000007c


	//----- nvinfo : EIATTR_KPARAM_INFO
	.align		4
.L_9:
        /*0008*/ 	.byte	0x04, 0x17
        /*000a*/ 	.short	(.L_11 - .L_10)
.L_10:
        /*000c*/ 	.word	0x00000000
        /*0010*/ 	.short	0x0003
        /*0012*/ 	.short	0x0014
        /*0014*/ 	.byte	0x00, 0xf0, 0x11, 0x00


	//----- nvinfo : EIATTR_KPARAM_INFO
	.align		4
.L_11:
        /*0018*/ 	.byte	0x04, 0x17
        /*001a*/ 	.short	(.L_13 - .L_12)
.L_12:
        /*001c*/ 	.word	0x00000000
        /*0020*/ 	.short	0x0002
        /*0022*/ 	.short	0x0010
        /*0024*/ 	.byte	0x00, 0xf0, 0x11, 0x00


	//----- nvinfo : EIATTR_KPARAM_INFO
	.align		4
.L_13:
        /*0028*/ 	.byte	0x04, 0x17
        /*002a*/ 	.short	(.L_15 - .L_14)
.L_14:
        /*002c*/ 	.word	0x00000000
        /*0030*/ 	.short	0x0001
        /*0032*/ 	.short	0x0008
        /*0034*/ 	.byte	0x00, 0xf4, 0x21, 0x00


	//----- nvinfo : EIATTR_KPARAM_INFO
	.align		4
.L_15:
        /*0038*/ 	.byte	0x04, 0x17
        /*003a*/ 	.short	(.L_17 - .L_16)
.L_16:
        /*003c*/ 	.word	0x00000000
        /*0040*/ 	.short	0x0000
        /*0042*/ 	.short	0x0000
        /*0044*/ 	.byte	0x00, 0xf4, 0x21, 0x00


	//----- nvinfo : EIATTR_SPARSE_MMA_MASK
	.align		4
.L_17:
        /*0048*/ 	.byte	0x03, 0x50
        /*004a*/ 	.short	0x0000


	//----- nvinfo : EIATTR_MAXREG_COUNT
	.align		4
        /*004c*/ 	.byte	0x03, 0x1b
        /*004e*/ 	.short	0x00ff


	//----- nvinfo : EIATTR_EXIT_INSTR_OFFSETS
	.align		4
        /*0050*/ 	.byte	0x04, 0x1c
        /*0052*/ 	.short	(.L_19 - .L_18)


	//   ....[0]....
.L_18:
        /*0054*/ 	.word	0x000004d0


	//   ....[1]....
        /*0058*/ 	.word	0x00000530


	//----- nvinfo : EIATTR_REQNTID
	.align		4
.L_19:
        /*005c*/ 	.byte	0x04, 0x10
        /*005e*/ 	.short	(.L_21 - .L_20)
.L_20:
        /*0060*/ 	.word	0x00000080
        /*0064*/ 	.word	0x00000001
        /*0068*/ 	.word	0x00000001


	//----- nvinfo : EIATTR_CBANK_PARAM_SIZE
	.align		4
.L_21:
        /*006c*/ 	.byte	0x03, 0x19
        /*006e*/ 	.short	0x0018


	//----- nvinfo : EIATTR_PARAM_CBANK
	.align		4
        /*0070*/ 	.byte	0x04, 0x0a
        /*0072*/ 	.short	(.L_23 - .L_22)
	.align		4
.L_22:
        /*0074*/ 	.word	index@(.nv.constant0.triton_poi_fused_0)
        /*0078*/ 	.short	0x0210
        /*007a*/ 	.short	0x0018


	//----- nvinfo : EIATTR_SW_WAR
	.align		4
.L_23:
        /*007c*/ 	.byte	0x04, 0x36
        /*007e*/ 	.short	(.L_25 - .L_24)
.L_24:
        /*0080*/ 	.word	0x00000008
.L_25:


//--------------------- .nv.callgraph             --------------------------
	.section	.nv.callgraph,"",@"SHT_CUDA_CALLGRAPH"
	.align	4
	.sectionentsize	8
	.align		4
        /*0000*/ 	.word	0x00000000
	.align		4
        /*0004*/ 	.word	0xffffffff
	.align		4
        /*0008*/ 	.word	0x00000000
	.align		4
        /*000c*/ 	.word	0xfffffffe
	.align		4
        /*0010*/ 	.word	0x00000000
	.align		4
        /*0014*/ 	.word	0xfffffffd
	.align		4
        /*0018*/ 	.word	0x00000000
	.align		4
        /*001c*/ 	.word	0xfffffffc


//--------------------- .text.triton_poi_fused_0  --------------------------
	.section	.text.triton_poi_fused_0,"ax",@progbits
	.sectionflags	@"SHF_BARRIERS=1"
	.align	128
        .global         triton_poi_fused_0
        .type           triton_poi_fused_0,@function
        .size           triton_poi_fused_0,(.L_x_1 - triton_poi_fused_0)
        .other          triton_poi_fused_0,@"STO_CUDA_ENTRY STV_DEFAULT"
triton_poi_fused_0:
.text.triton_poi_fused_0:
[----:B------:R-:W0:Y:S02]  /*0000*/  LDC R1, c[0x0][0x28] ;  /* 0x00000a00ff017b82 */ /* 0x000e240000000800 */
[----:B------:R-:W1:Y:S01]  /*0010*/  S2R R12, SR_TID.X ;  /* 0x00000000000c7919 */ /* 0x000e620000002100 */
[----:B------:R-:W2:Y:S01]  /*0020*/  LDC.64 R4, c[0x0][0x210] ;  /* 0x00008400ff047b82 */ /* 0x000ea20000000a00 */
[----:B------:R-:W-:Y:S02]  /*0030*/  CS2R R8, SRZ ;  /* 0x0000000000087805 */ /* 0x000fe4000001ff00 */
[----:B------:R-:W-:Y:S01]  /*0040*/  CS2R R10, SRZ ;  /* 0x00000000000a7805 */ /* 0x000fe2000001ff00 */
[----:B------:R-:W3:Y:S01]  /*0050*/  S2R R17, SR_CTAID.Y ;  /* 0x0000000000117919 */ /* 0x000ee20000002600 */
[----:B------:R-:W-:Y:S01]  /*0060*/  ULDC.64 UR6, c[0x0][0x208] ;  /* 0x0000820000067ab9 */ /* 0x000fe20000000a00 */
[----:B------:R-:W4:Y:S01]  /*0070*/  S2R R3, SR_CTAID.X ;  /* 0x0000000000037919 */ /* 0x000f220000002500 */
[----:B-1----:R-:W-:Y:S01]  /*0080*/  SHF.R.U32.HI R0, RZ, 0x3, R12 ;  /* 0x00000003ff007819 */ /* 0x002fe2000001160c */
[----:B------:R-:W-:Y:S02]  /*0090*/  IMAD.SHL.U32 R2, R12, 0x4, RZ ;  /* 0x000000040c027824 */ /* 0x000fe400078e00ff */
[----:B---3--:R-:W-:Y:S01]  /*00a0*/  IMAD.SHL.U32 R17, R17, 0x20, RZ ;  /* 0x0000002011117824 */ /* 0x008fe200078e00ff */
[----:B------:R-:W-:Y:S01]  /*00b0*/  SGXT.U32 R0, R0, 0x4 ;  /* 0x000000040000781a */ /* 0x000fe20000000000 */
[----:B----4-:R-:W-:-:S03]  /*00c0*/  IMAD.SHL.U32 R3, R3, 0x20, RZ ;  /* 0x0000002003037824 */ /* 0x010fc600078e00ff */
[----:B------:R-:W-:Y:S02]  /*00d0*/  LOP3.LUT R6, R17, R0, RZ, 0xfc, !PT ;  /* 0x0000000011067212 */ /* 0x000fe400078efcff */
[----:B------:R-:W-:Y:S02]  /*00e0*/  LOP3.LUT R7, R17, 0x10, R0, 0xfe, !PT ;  /* 0x0000001011077812 */ /* 0x000fe400078efe00 */
[----:B------:R-:W-:Y:S02]  /*00f0*/  LOP3.LUT R13, R3, 0x1c, R2, 0xf8, !PT ;  /* 0x0000001c030d7812 */ /* 0x000fe400078ef802 */
[C---:B------:R-:W-:Y:S02]  /*0100*/  ISETP.GE.AND P0, PT, R6.reuse, 0x80, PT ;  /* 0x000000800600780c */ /* 0x040fe40003f06270 */
[C---:B------:R-:W-:Y:S01]  /*0110*/  ISETP.GE.AND P1, PT, R7.reuse, 0x80, PT ;  /* 0x000000800700780c */ /* 0x040fe20003f26270 */
[--C-:B------:R-:W-:Y:S02]  /*0120*/  IMAD R15, R6, 0x1000, R13.reuse ;  /* 0x00001000060f7824 */ /* 0x100fe400078e020d */
[----:B------:R-:W-:-:S02]  /*0130*/  IMAD R19, R7, 0x1000, R13 ;  /* 0x0000100007137824 */ /* 0x000fc400078e020d */
[----:B--2---:R-:W-:Y:S01]  /*0140*/  IMAD.WIDE R14, R15, 0x4, R4 ;  /* 0x000000040f0e7825 */ /* 0x004fe200078e0204 */
[----:B------:R-:W-:-:S03]  /*0150*/  CS2R R6, SRZ ;  /* 0x0000000000067805 */ /* 0x000fc6000001ff00 */
[----:B------:R-:W-:Y:S01]  /*0160*/  IMAD.WIDE R18, R19, 0x4, R4 ;  /* 0x0000000413127825 */ /* 0x000fe200078e0204 */
[----:B------:R-:W-:Y:S01]  /*0170*/  CS2R R4, SRZ ;  /* 0x0000000000047805 */ /* 0x000fe2000001ff00 */
[----:B------:R1:W2:Y:S05]  /*0180*/  @!P0 LDG.E.EL.128 R8, desc[UR6][R14.64] ;  /* 0x000000060e088981 */ /* 0x0002aa000c2e1d00 */
[----:B------:R3:W4:Y:S01]  /*0190*/  @!P1 LDG.E.EL.128 R4, desc[UR6][R18.64] ;  /* 0x0000000612049981 */ /* 0x000722000c2e1d00 */
[----:B------:R-:W5:Y:S01]  /*01a0*/  S2UR UR5, SR_CgaCtaId ;  /* 0x00000000000579c3 */ /* 0x000f620000008800 */
[----:B------:R-:W-:Y:S01]  /*01b0*/  IMAD.SHL.U32 R13, R12, 0x80, RZ ;  /* 0x000000800c0d7824 */ /* 0x000fe200078e00ff */
[----:B------:R-:W-:Y:S01]  /*01c0*/  UMOV UR4, 0x400 ;  /* 0x0000040000047882 */ /* 0x000fe20000000000 */
[----:B------:R-:W-:-:S02]  /*01d0*/  SHF.R.U32.HI R12, RZ, 0x1, R12 ;  /* 0x00000001ff0c7819 */ /* 0x000fc4000001160c */
[----:B------:R-:W-:Y:S02]  /*01e0*/  LOP3.LUT R16, R2, 0x1fc, RZ, 0xc0, !PT ;  /* 0x000001fc02107812 */ /* 0x000fe400078ec0ff */
[----:B------:R-:W-:Y:S02]  /*01f0*/  LOP3.LUT R13, R13, 0x380, RZ, 0xc0, !PT ;  /* 0x000003800d0d7812 */ /* 0x000fe400078ec0ff */
[----:B------:R-:W-:Y:S02]  /*0200*/  LOP3.LUT R25, R12, 0x3c, RZ, 0xc0, !PT ;  /* 0x0000003c0c197812 */ /* 0x000fe400078ec0ff */
[----:B-1----:R-:W-:Y:S02]  /*0210*/  SHF.R.U32.HI R15, RZ, 0x3, R13 ;  /* 0x00000003ff0f7819 */ /* 0x002fe4000001160d */
[C---:B------:R-:W-:Y:S01]  /*0220*/  LOP3.LUT R14, R13.reuse, R0, RZ, 0xfc, !PT ;  /* 0x000000000d0e7212 */ /* 0x040fe200078efcff */
[----:B------:R-:W-:Y:S01]  /*0230*/  IMAD.IADD R25, R16, 0x1, R25 ;  /* 0x0000000110197824 */ /* 0x000fe200078e0219 */
[----:B------:R-:W-:-:S02]  /*0240*/  LOP3.LUT R21, R13, 0x20, RZ, 0xfc, !PT ;  /* 0x000000200d157812 */ /* 0x000fc400078efcff */
[C---:B------:R-:W-:Y:S02]  /*0250*/  LOP3.LUT R23, R13.reuse, 0x40, RZ, 0xfc, !PT ;  /* 0x000000400d177812 */ /* 0x040fe400078efcff */
[----:B------:R-:W-:Y:S02]  /*0260*/  LOP3.LUT R15, R15, R13, R0, 0xfe, !PT ;  /* 0x0000000d0f0f7212 */ /* 0x000fe400078efe00 */
[----:B------:R-:W-:Y:S02]  /*0270*/  LOP3.LUT R13, R13, 0x60, RZ, 0xfc, !PT ;  /* 0x000000600d0d7812 */ /* 0x000fe400078efcff */
[-C--:B------:R-:W-:Y:S01]  /*0280*/  LEA.HI R21, R21, R14.reuse, RZ, 0x1d ;  /* 0x0000000e15157211 */ /* 0x080fe200078fe8ff */
[----:B-----5:R-:W-:Y:S01]  /*0290*/  UPRMT UR4, UR5, 0x654, UR4 ;  /* 0x0000065405047896 */ /* 0x020fe20008000004 */
[-C--:B------:R-:W-:Y:S02]  /*02a0*/  LEA.HI R23, R23, R14.reuse, RZ, 0x1d ;  /* 0x0000000e17177211 */ /* 0x080fe400078fe8ff */
[----:B------:R-:W-:-:S02]  /*02b0*/  LEA.HI R13, R13, R14, RZ, 0x1d ;  /* 0x0000000e0d0d7211 */ /* 0x000fc400078fe8ff */
[----:B------:R-:W-:Y:S02]  /*02c0*/  LOP3.LUT R2, R17, 0x1c, R2, 0xf8, !PT ;  /* 0x0000001c11027812 */ /* 0x000fe400078ef802 */
[----:B---3--:R-:W-:Y:S02]  /*02d0*/  LEA R19, R15, UR4, 0x2 ;  /* 0x000000040f137c11 */ /* 0x008fe4000f8e10ff */
[----:B------:R-:W-:Y:S02]  /*02e0*/  LEA R18, R21, UR4, 0x2 ;  /* 0x0000000415127c11 */ /* 0x000fe4000f8e10ff */
[----:B------:R-:W-:Y:S02]  /*02f0*/  LEA R23, R23, UR4, 0x2 ;  /* 0x0000000417177c11 */ /* 0x000fe4000f8e10ff */
[----:B------:R-:W-:Y:S02]  /*0300*/  LEA R20, R13, UR4, 0x2 ;  /* 0x000000040d147c11 */ /* 0x000fe4000f8e10ff */
[----:B------:R-:W-:-:S02]  /*0310*/  LEA R12, R25, UR4, 0x2 ;  /* 0x00000004190c7c11 */ /* 0x000fc4000f8e10ff */
[----:B------:R-:W-:Y:S02]  /*0320*/  SHF.R.S32.HI R17, RZ, 0x1f, R2 ;  /* 0x0000001fff117819 */ /* 0x000fe40000011402 */
[----:B------:R-:W-:Y:S02]  /*0330*/  ISETP.GE.AND P0, PT, R2, 0x80, PT ;  /* 0x000000800200780c */ /* 0x000fe40003f06270 */
[----:B------:R-:W-:Y:S01]  /*0340*/  LEA.HI R17, R17, R2, RZ, 0x5 ;  /* 0x0000000211117211 */ /* 0x000fe200078f28ff */
[----:B--2---:R-:W-:Y:S04]  /*0350*/  STS [R19], R8 ;  /* 0x0000000813007388 */ /* 0x004fe80000000800 */
[----:B------:R1:W-:Y:S04]  /*0360*/  STS [R18+0x80], R9 ;  /* 0x0000800912007388 */ /* 0x0003e80000000800 */
[----:B------:R2:W-:Y:S04]  /*0370*/  STS [R23+0x100], R10 ;  /* 0x0001000a17007388 */ /* 0x0005e80000000800 */
[----:B------:R-:W-:Y:S01]  /*0380*/  STS [R20+0x180], R11 ;  /* 0x0001800b14007388 */ /* 0x000fe20000000800 */
[----:B-1----:R-:W1:Y:S03]  /*0390*/  LDC.64 R8, c[0x0][0x218] ;  /* 0x00008600ff087b82 */ /* 0x002e660000000a00 */
[----:B----4-:R3:W-:Y:S01]  /*03a0*/  STS [R19+0x40], R4 ;  /* 0x0000400413007388 */ /* 0x0107e20000000800 */
[C---:B--2---:R-:W-:Y:S01]  /*03b0*/  IMAD.SHL.U32 R10, R17.reuse, 0x1000, RZ ;  /* 0x00001000110a7824 */ /* 0x044fe200078e00ff */
[----:B------:R-:W-:-:S02]  /*03c0*/  LOP3.LUT R17, R17, 0xffffffe0, RZ, 0xc0, !PT ;  /* 0xffffffe011117812 */ /* 0x000fc400078ec0ff */
[----:B------:R2:W-:Y:S02]  /*03d0*/  STS [R18+0xc0], R5 ;  /* 0x0000c00512007388 */ /* 0x0005e40000000800 */
[----:B------:R-:W-:Y:S02]  /*03e0*/  LOP3.LUT R10, R10, 0xfffe0000, RZ, 0xc0, !PT ;  /* 0xfffe00000a0a7812 */ /* 0x000fe400078ec0ff */
[----:B------:R-:W-:Y:S01]  /*03f0*/  STS [R23+0x140], R6 ;  /* 0x0001400617007388 */ /* 0x000fe20000000800 */
[----:B---3--:R-:W-:-:S03]  /*0400*/  LOP3.LUT R4, R16, 0x200, RZ, 0xfc, !PT ;  /* 0x0000020010047812 */ /* 0x008fc600078efcff */
[----:B------:R3:W-:Y:S01]  /*0410*/  STS [R20+0x1c0], R7 ;  /* 0x0001c00714007388 */ /* 0x0007e20000000800 */
[----:B------:R-:W-:Y:S02]  /*0420*/  IADD3 R17, R10, R2, -R17 ;  /* 0x000000020a117210 */ /* 0x000fe40007ffe811 */
[----:B--2---:R-:W-:Y:S01]  /*0430*/  SHF.R.U32.HI R5, RZ, 0x3, R4 ;  /* 0x00000003ff057819 */ /* 0x004fe20000011604 */
[----:B------:R-:W-:Y:S01]  /*0440*/  BAR.SYNC.DEFER_BLOCKING 0x0 ;  /* 0x0000000000007b1d */ /* 0x000fe20000010000 */
[----:B------:R-:W-:Y:S02]  /*0450*/  LOP3.LUT R4, R3, R0, RZ, 0xfc, !PT ;  /* 0x0000000003047212 */ /* 0x000fe400078efcff */
[----:B---3--:R-:W-:-:S03]  /*0460*/  LOP3.LUT R7, R5, 0x7c, RZ, 0xc0, !PT ;  /* 0x0000007c05077812 */ /* 0x008fc600078ec0ff */
[----:B------:R-:W-:Y:S02]  /*0470*/  IMAD R5, R4, 0x20, R17 ;  /* 0x0000002004057824 */ /* 0x000fe400078e0211 */
[----:B------:R-:W-:Y:S02]  /*0480*/  IMAD.IADD R7, R16, 0x1, R7 ;  /* 0x0000000110077824 */ /* 0x000fe400078e0207 */
[----:B-1----:R-:W-:-:S03]  /*0490*/  IMAD.WIDE R4, R5, 0x4, R8 ;  /* 0x0000000405047825 */ /* 0x002fc600078e0208 */
[----:B------:R-:W-:Y:S01]  /*04a0*/  LEA R7, R7, UR4, 0x2 ;  /* 0x0000000407077c11 */ /* 0x000fe2000f8e10ff */
[----:B------:R-:W1:Y:S04]  /*04b0*/  LDS.128 R12, [R12] ;  /* 0x000000000c0c7984 */ /* 0x000e680000000c00 */
[----:B-1----:R1:W-:Y:S01]  /*04c0*/  @!P0 STG.E.128 desc[UR6][R4.64], R12 ;  /* 0x0000000c04008986 */ /* 0x0023e2000c101d06 */
[----:B------:R-:W-:Y:S05]  /*04d0*/  @P0 EXIT ;  /* 0x000000000000094d */ /* 0x000fea0003800000 */
[----:B-1----:R-:W0:Y:S01]  /*04e0*/  LDS.128 R4, [R7+0x800] ;  /* 0x0008000007047984 */ /* 0x002e220000000c00 */
[----:B------:R-:W-:-:S05]  /*04f0*/  LOP3.LUT R0, R3, 0x10, R0, 0xfe, !PT ;  /* 0x0000001003007812 */ /* 0x000fca00078efe00 */
[----:B------:R-:W-:-:S04]  /*0500*/  IMAD R17, R0, 0x20, R17 ;  /* 0x0000002000117824 */ /* 0x000fc800078e0211 */
[----:B------:R-:W-:-:S05]  /*0510*/  IMAD.WIDE R8, R17, 0x4, R8 ;  /* 0x0000000411087825 */ /* 0x000fca00078e0208 */
[----:B0-----:R-:W-:Y:S01]  /*0520*/  STG.E.128 desc[UR6][R8.64], R4 ;  /* 0x0000000408007986 */ /* 0x001fe2000c101d06 */
[----:B------:R-:W-:Y:S05]  /*0530*/  EXIT ;  /* 0x000000000000794d */ /* 0x000fea0003800000 */
.L_x_0:
[----:B------:R-:W-:-:S00]  /*0540*/  BRA `(.L_x_0) ;  /* 0xfffffffc00fc7947 */ /* 0x000fc0000383ffff */
[----:B------:R-:W-:-:S00]  /*0550*/  NOP ;  /* 0x0000000000007918 */ /* 0x000fc00000000000 */
        /* <DEDUP_REMOVED lines=10> */
.L_x_1:


//--------------------- .nv.shared.triton_poi_fused_0 --------------------------
	.section	.nv.shared.triton_poi_fused_0,"aw",@nobits
	.sectionflags	@""
	.align	16
	.zero		1024


//--------------------- .nv.constant0.triton_poi_fused_0 --------------------------
	.section	.nv.constant0.triton_poi_fused_0,"a",@progbits
	.sectionflags	@""
	.align	4
.nv.constant0.triton_poi_fused_0:
	.zero		552
